//
// Generated by NVIDIA NVVM Compiler
//
// Compiler Build ID: CL-36424714
// Cuda compilation tools, release 13.0, V13.0.88
// Based on NVVM 20.0.0
//

.version 9.0
.target sm_100
.address_size 64

	// .globl	_Z9addVectoriPfS_

.visible .entry _Z9addVectoriPfS_(
	.param .u32 _Z9addVectoriPfS__param_0,
	.param .u64 .ptr .align 1 _Z9addVectoriPfS__param_1,
	.param .u64 .ptr .align 1 _Z9addVectoriPfS__param_2
)
{
	.reg .pred 	%p<2>;
	.reg .b32 	%r<6>;
	.reg .b32 	%f<4>;
	.reg .b64 	%rd<8>;

	ld.param.u32 	%r2, [_Z9addVectoriPfS__param_0];
	ld.param.u64 	%rd1, [_Z9addVectoriPfS__param_1];
	ld.param.u64 	%rd2, [_Z9addVectoriPfS__param_2];
	mov.u32 	%r3, %ctaid.x;
	mov.u32 	%r4, %ntid.x;
	mov.u32 	%r5, %tid.x;
	mad.lo.s32 	%r1, %r3, %r4, %r5;
	setp.ge.s32 	%p1, %r1, %r2;
	@%p1 bra 	$L__BB0_2;
	cvta.to.global.u64 	%rd3, %rd1;
	cvta.to.global.u64 	%rd4, %rd2;
	mul.wide.s32 	%rd5, %r1, 4;
	add.s64 	%rd6, %rd3, %rd5;
	ld.global.f32 	%f1, [%rd6];
	add.s64 	%rd7, %rd4, %rd5;
	ld.global.f32 	%f2, [%rd7];
	add.f32 	%f3, %f1, %f2;
	st.global.f32 	[%rd7], %f3;
$L__BB0_2:
	ret;

}
	// .globl	_Z12addVector_v2iPfS_
.visible .entry _Z12addVector_v2iPfS_(
	.param .u32 _Z12addVector_v2iPfS__param_0,
	.param .u64 .ptr .align 1 _Z12addVector_v2iPfS__param_1,
	.param .u64 .ptr .align 1 _Z12addVector_v2iPfS__param_2
)
{
	.reg .pred 	%p<3>;
	.reg .b32 	%r<11>;
	.reg .b32 	%f<4>;
	.reg .b64 	%rd<8>;

	ld.param.u32 	%r6, [_Z12addVector_v2iPfS__param_0];
	ld.param.u64 	%rd3, [_Z12addVector_v2iPfS__param_1];
	ld.param.u64 	%rd4, [_Z12addVector_v2iPfS__param_2];
	mov.u32 	%r7, %ctaid.x;
	mov.u32 	%r1, %ntid.x;
	mov.u32 	%r8, %tid.x;
	mad.lo.s32 	%r10, %r7, %r1, %r8;
	setp.ge.s32 	%p1, %r10, %r6;
	@%p1 bra 	$L__BB1_3;
	mov.u32 	%r9, %nctaid.x;
	mul.lo.s32 	%r3, %r1, %r9;
	cvta.to.global.u64 	%rd1, %rd3;
	cvta.to.global.u64 	%rd2, %rd4;
$L__BB1_2:
	mul.wide.s32 	%rd5, %r10, 4;
	add.s64 	%rd6, %rd1, %rd5;
	ld.global.f32 	%f1, [%rd6];
	add.s64 	%rd7, %rd2, %rd5;
	ld.global.f32 	%f2, [%rd7];
	add.f32 	%f3, %f1, %f2;
	st.global.f32 	[%rd7], %f3;
	add.s32 	%r10, %r10, %r3;
	setp.lt.s32 	%p2, %r10, %r6;
	@%p2 bra 	$L__BB1_2;
$L__BB1_3:
	ret;

}


// ===== COMPILED SASS (sm_100) =====

	.target	sm_100

	.elftype	@"ET_EXEC"


//--------------------- .note.nv.tkinfo           --------------------------
	.section	.note.nv.tkinfo,"",@"SHT_NOTE"
	.sectionflags	@"SHF_NOTE_NV_TKINFO"
	.tkinfo
        /*0018*/ 	.word	0x00000002
        /*0030*/ 	.string	""
        /*0030*/ 	.string	"ptxas"
        /*0030*/ 	.string	"Cuda compilation tools, release 13.0, V13.0.88"
        /*0030*/ 	.string	"Build cuda_13.0.r13.0/compiler.36424714_0"
        /*0030*/ 	.string	"-arch sm_100 -m 64 "



//--------------------- .note.nv.cuinfo           --------------------------
	.section	.note.nv.cuinfo,"",@"SHT_NOTE"
	.sectionflags	@"SHF_NOTE_NV_CUINFO"
        /*0018*/ 	.short	0x0002
        /*001a*/ 	.short	0x0064
        /*001c*/ 	.short	0x0082
	.zero		2


//--------------------- .nv.info                  --------------------------
	.section	.nv.info,"",@"SHT_CUDA_INFO"
	.align	4


	//----- nvinfo : EIATTR_REGCOUNT
	.align		4
        /*0000*/ 	.byte	0x04, 0x2f
        /*0002*/ 	.short	(.L_1 - .L_0)
	.align		4
.L_0:
        /*0004*/ 	.word	index@(_Z9addVectoriPfS_)
        /*0008*/ 	.word	0x0000000a


	//----- nvinfo : EIATTR_FRAME_SIZE
	.align		4
.L_1:
        /*000c*/ 	.byte	0x04, 0x11
        /*000e*/ 	.short	(.L_3 - .L_2)
	.align		4
.L_2:
        /*0010*/ 	.word	index@(_Z9addVectoriPfS_)
        /*0014*/ 	.word	0x00000000


	//----- nvinfo : EIATTR_REGCOUNT
	.align		4
.L_3:
        /*0018*/ 	.byte	0x04, 0x2f
        /*001a*/ 	.short	(.L_5 - .L_4)
	.align		4
.L_4:
        /*001c*/ 	.word	index@(_Z12addVector_v2iPfS_)
        /*0020*/ 	.word	0x00000010


	//----- nvinfo : EIATTR_FRAME_SIZE
	.align		4
.L_5:
        /*0024*/ 	.byte	0x04, 0x11
        /*0026*/ 	.short	(.L_7 - .L_6)
	.align		4
.L_6:
        /*0028*/ 	.word	index@(_Z12addVector_v2iPfS_)
        /*002c*/ 	.word	0x00000000


	//----- nvinfo : EIATTR_MIN_STACK_SIZE
	.align		4
.L_7:
        /*0030*/ 	.byte	0x04, 0x12
        /*0032*/ 	.short	(.L_9 - .L_8)
	.align		4
.L_8:
        /*0034*/ 	.word	index@(_Z12addVector_v2iPfS_)
        /*0038*/ 	.word	0x00000000


	//----- nvinfo : EIATTR_MIN_STACK_SIZE
	.align		4
.L_9:
        /*003c*/ 	.byte	0x04, 0x12
        /*003e*/ 	.short	(.L_11 - .L_10)
	.align		4
.L_10:
        /*0040*/ 	.word	index@(_Z9addVectoriPfS_)
        /*0044*/ 	.word	0x00000000
.L_11:


//--------------------- .nv.compat                --------------------------
	.section	.nv.compat,"",@"SHT_CUDA_COMPAT_INFO"
	.align	4
        /*0000*/ 	.byte	0x02, 0x09, 0x00, 0x00, 0x02, 0x02, 0x01, 0x00, 0x02, 0x05, 0x05, 0x00, 0x03, 0x07, 0x01, 0x01
        /*0010*/ 	.byte	0x02, 0x03, 0x00, 0x00, 0x02, 0x06, 0x01, 0x00, 0x04, 0x0b, 0x08, 0x00, 0x09, 0x00, 0x00, 0x00
        /*0020*/ 	.byte	0x00, 0x00, 0x00, 0x00


//--------------------- .nv.info._Z12addVector_v2iPfS_ --------------------------
	.section	.nv.info._Z12addVector_v2iPfS_,"",@"SHT_CUDA_INFO"
	.sectionflags	@""
	.align	4


	//----- nvinfo : EIATTR_CUDA_API_VERSION
	.align		4
        /*0000*/ 	.byte	0x04, 0x37
        /*0002*/ 	.short	(.L_13 - .L_12)
.L_12:
        /*0004*/ 	.word	0x00000082


	//----- nvinfo : EIATTR_KPARAM_INFO
	.align		4
.L_13:
        /*0008*/ 	.byte	0x04, 0x17
        /*000a*/ 	.short	(.L_15 - .L_14)
.L_14:
        /*000c*/ 	.word	0x00000000
        /*0010*/ 	.short	0x0002
        /*0012*/ 	.short	0x0010
        /*0014*/ 	.byte	0x00, 0xf5, 0x21, 0x00


	//----- nvinfo : EIATTR_KPARAM_INFO
	.align		4
.L_15:
        /*0018*/ 	.byte	0x04, 0x17
        /*001a*/ 	.short	(.L_17 - .L_16)
.L_16:
        /*001c*/ 	.word	0x00000000
        /*0020*/ 	.short	0x0001
        /*0022*/ 	.short	0x0008
        /*0024*/ 	.byte	0x00, 0xf5, 0x21, 0x00


	//----- nvinfo : EIATTR_KPARAM_INFO
	.align		4
.L_17:
        /*0028*/ 	.byte	0x04, 0x17
        /*002a*/ 	.short	(.L_19 - .L_18)
.L_18:
        /*002c*/ 	.word	0x00000000
        /*0030*/ 	.short	0x0000
        /*0032*/ 	.short	0x0000
        /*0034*/ 	.byte	0x00, 0xf0, 0x11, 0x00


	//----- nvinfo : EIATTR_SPARSE_MMA_MASK
	.align		4
.L_19:
        /*0038*/ 	.byte	0x03, 0x50
        /*003a*/ 	.short	0x0000


	//----- nvinfo : EIATTR_MAXREG_COUNT
	.align		4
        /*003c*/ 	.byte	0x03, 0x1b
        /*003e*/ 	.short	0x00ff


	//----- nvinfo : EIATTR_MERCURY_ISA_VERSION
	.align		4
        /*0040*/ 	.byte	0x03, 0x5f
        /*0042*/ 	.short	0x0101


	//----- nvinfo : EIATTR_VRC_CTA_INIT_COUNT
	.align		4
        /*0044*/ 	.byte	0x02, 0x4a
	.zero		1
	.zero		1


	//----- nvinfo : EIATTR_EXIT_INSTR_OFFSETS
	.align		4
        /*0048*/ 	.byte	0x04, 0x1c
        /*004a*/ 	.short	(.L_21 - .L_20)


	//   ....[0]....
.L_20:
        /*004c*/ 	.word	0x00000070


	//   ....[1]....
        /*0050*/ 	.word	0x00000160


	//----- nvinfo : EIATTR_CRS_STACK_SIZE
	.align		4
.L_21:
        /*0054*/ 	.byte	0x04, 0x1e
        /*0056*/ 	.short	(.L_23 - .L_22)
.L_22:
        /*0058*/ 	.word	0x00000000


	//----- nvinfo : EIATTR_CBANK_PARAM_SIZE
	.align		4
.L_23:
        /*005c*/ 	.byte	0x03, 0x19
        /*005e*/ 	.short	0x0018


	//----- nvinfo : EIATTR_PARAM_CBANK
	.align		4
        /*0060*/ 	.byte	0x04, 0x0a
        /*0062*/ 	.short	(.L_25 - .L_24)
	.align		4
.L_24:
        /*0064*/ 	.word	index@(.nv.constant0._Z12addVector_v2iPfS_)
        /*0068*/ 	.short	0x0380
        /*006a*/ 	.short	0x0018


	//----- nvinfo : EIATTR_SW_WAR
	.align		4
.L_25:
        /*006c*/ 	.byte	0x04, 0x36
        /*006e*/ 	.short	(.L_27 - .L_26)
.L_26:
        /*0070*/ 	.word	0x00000008
.L_27:


//--------------------- .nv.info._Z9addVectoriPfS_ --------------------------
	.section	.nv.info._Z9addVectoriPfS_,"",@"SHT_CUDA_INFO"
	.sectionflags	@""
	.align	4


	//----- nvinfo : EIATTR_CUDA_API_VERSION
	.align		4
        /*0000*/ 	.byte	0x04, 0x37
        /*0002*/ 	.short	(.L_29 - .L_28)
.L_28:
        /*0004*/ 	.word	0x00000082


	//----- nvinfo : EIATTR_KPARAM_INFO
	.align		4
.L_29:
        /*0008*/ 	.byte	0x04, 0x17
        /*000a*/ 	.short	(.L_31 - .L_30)
.L_30:
        /*000c*/ 	.word	0x00000000
        /*0010*/ 	.short	0x0002
        /*0012*/ 	.short	0x0010
        /*0014*/ 	.byte	0x00, 0xf5, 0x21, 0x00


	//----- nvinfo : EIATTR_KPARAM_INFO
	.align		4
.L_31:
        /*0018*/ 	.byte	0x04, 0x17
        /*001a*/ 	.short	(.L_33 - .L_32)
.L_32:
        /*001c*/ 	.word	0x00000000
        /*0020*/ 	.short	0x0001
        /*0022*/ 	.short	0x0008
        /*0024*/ 	.byte	0x00, 0xf5, 0x21, 0x00


	//----- nvinfo : EIATTR_KPARAM_INFO
	.align		4
.L_33:
        /*0028*/ 	.byte	0x04, 0x17
        /*002a*/ 	.short	(.L_35 - .L_34)
.L_34:
        /*002c*/ 	.word	0x00000000
        /*0030*/ 	.short	0x0000
        /*0032*/ 	.short	0x0000
        /*0034*/ 	.byte	0x00, 0xf0, 0x11, 0x00


	//----- nvinfo : EIATTR_SPARSE_MMA_MASK
	.align		4
.L_35:
        /*0038*/ 	.byte	0x03, 0x50
        /*003a*/ 	.short	0x0000


	//----- nvinfo : EIATTR_MAXREG_COUNT
	.align		4
        /*003c*/ 	.byte	0x03, 0x1b
        /*003e*/ 	.short	0x00ff


	//----- nvinfo : EIATTR_MERCURY_ISA_VERSION
	.align		4
        /*0040*/ 	.byte	0x03, 0x5f
        /*0042*/ 	.short	0x0101


	//----- nvinfo : EIATTR_VRC_CTA_INIT_COUNT
	.align		4
        /*0044*/ 	.byte	0x02, 0x4a
	.zero		1
	.zero		1


	//----- nvinfo : EIATTR_EXIT_INSTR_OFFSETS
	.align		4
        /*0048*/ 	.byte	0x04, 0x1c
        /*004a*/ 	.short	(.L_37 - .L_36)


	//   ....[0]....
.L_36:
        /*004c*/ 	.word	0x00000070


	//   ....[1]....
        /*0050*/ 	.word	0x00000110


	//----- nvinfo : EIATTR_CBANK_PARAM_SIZE
	.align		4
.L_37:
        /*0054*/ 	.byte	0x03, 0x19
        /*0056*/ 	.short	0x0018


	//----- nvinfo : EIATTR_PARAM_CBANK
	.align		4
        /*0058*/ 	.byte	0x04, 0x0a
        /*005a*/ 	.short	(.L_39 - .L_38)
	.align		4
.L_38:
        /*005c*/ 	.word	index@(.nv.constant0._Z9addVectoriPfS_)
        /*0060*/ 	.short	0x0380
        /*0062*/ 	.short	0x0018


	//----- nvinfo : EIATTR_SW_WAR
	.align		4
.L_39:
        /*0064*/ 	.byte	0x04, 0x36
        /*0066*/ 	.short	(.L_41 - .L_40)
.L_40:
        /*0068*/ 	.word	0x00000008
.L_41:


//--------------------- .nv.callgraph             --------------------------
	.section	.nv.callgraph,"",@"SHT_CUDA_CALLGRAPH"
	.align	4
	.sectionentsize	8
	.align		4
        /*0000*/ 	.word	0x00000000
	.align		4
        /*0004*/ 	.word	0xffffffff
	.align		4
        /*0008*/ 	.word	0x00000000
	.align		4
        /*000c*/ 	.word	0xfffffffe
	.align		4
        /*0010*/ 	.word	0x00000000
	.align		4
        /*0014*/ 	.word	0xfffffffd
	.align		4
        /*0018*/ 	.word	0x00000000
	.align		4
        /*001c*/ 	.word	0xfffffffc


//--------------------- .text._Z12addVector_v2iPfS_ --------------------------
	.section	.text._Z12addVector_v2iPfS_,"ax",@progbits
	.align	128
        .global         _Z12addVector_v2iPfS_
        .type           _Z12addVector_v2iPfS_,@function
        .size           _Z12addVector_v2iPfS_,(.L_x_3 - _Z12addVector_v2iPfS_)
        .other          _Z12addVector_v2iPfS_,@"STO_CUDA_ENTRY STV_DEFAULT"
_Z12addVector_v2iPfS_:
.text._Z12addVector_v2iPfS_:
[----:B------:R-:W-:Y:S01]  /*0000*/  LDC R1, c[0x0][0x37c] ;  /* 0x0000df00ff017b82 */ /* 0x000fe20000000800 */
[----:B------:R-:W0:Y:S07]  /*0010*/  S2R R0, SR_TID.X ;  /* 0x0000000000007919 */ /* 0x000e2e0000002100 */
[----:B------:R-:W0:Y:S01]  /*0020*/  S2UR UR4, SR_CTAID.X ;  /* 0x00000000000479c3 */ /* 0x000e220000002500 */
[----:B------:R-:W1:Y:S07]  /*0030*/  LDCU UR5, c[0x0][0x380] ;  /* 0x00007000ff0577ac */ /* 0x000e6e0008000800 */
[----:B------:R-:W0:Y:S02]  /*0040*/  LDC R11, c[0x0][0x360] ;  /* 0x0000d800ff0b7b82 */ /* 0x000e240000000800 */
[----:B0-----:R-:W-:-:S05]  /*0050*/  IMAD R0, R11, UR4, R0 ;  /* 0x000000040b007c24 */ /* 0x001fca000f8e0200 */
[----:B-1----:R-:W-:-:S13]  /*0060*/  ISETP.GE.AND P0, PT, R0, UR5, PT ;  /* 0x0000000500007c0c */ /* 0x002fda000bf06270 */
[----:B------:R-:W-:Y:S05]  /*0070*/  @P0 EXIT ;  /* 0x000000000000094d */ /* 0x000fea0003800000 */
[----:B------:R-:W0:Y:S01]  /*0080*/  LDC.64 R6, c[0x0][0x388] ;  /* 0x0000e200ff067b82 */ /* 0x000e220000000a00 */
[----:B------:R-:W1:Y:S01]  /*0090*/  LDCU UR4, c[0x0][0x370] ;  /* 0x00006e00ff0477ac */ /* 0x000e620008000800 */
[----:B------:R-:W2:Y:S06]  /*00a0*/  LDCU.64 UR6, c[0x0][0x358] ;  /* 0x00006b00ff0677ac */ /* 0x000eac0008000a00 */
[----:B------:R-:W3:Y:S01]  /*00b0*/  LDC.64 R8, c[0x0][0x390] ;  /* 0x0000e400ff087b82 */ /* 0x000ee20000000a00 */
[----:B-1----:R-:W-:-:S07]  /*00c0*/  IMAD R11, R11, UR4, RZ ;  /* 0x000000040b0b7c24 */ /* 0x002fce000f8e02ff */
.L_x_0:
[----:B0-----:R-:W-:-:S04]  /*00d0*/  IMAD.WIDE R2, R0, 0x4, R6 ;  /* 0x0000000400027825 */ /* 0x001fc800078e0206 */
[----:B-1-3--:R-:W-:Y:S02]  /*00e0*/  IMAD.WIDE R4, R0, 0x4, R8 ;  /* 0x0000000400047825 */ /* 0x00afe400078e0208 */
[----:B--2---:R-:W2:Y:S04]  /*00f0*/  LDG.E R2, desc[UR6][R2.64] ;  /* 0x0000000602027981 */ /* 0x004ea8000c1e1900 */
[----:B------:R-:W2:Y:S01]  /*0100*/  LDG.E R13, desc[UR6][R4.64] ;  /* 0x00000006040d7981 */ /* 0x000ea2000c1e1900 */
[----:B------:R-:W-:-:S04]  /*0110*/  IADD3 R0, PT, PT, R11, R0, RZ ;  /* 0x000000000b007210 */ /* 0x000fc80007ffe0ff */
[----:B------:R-:W-:Y:S01]  /*0120*/  ISETP.GE.AND P0, PT, R0, UR5, PT ;  /* 0x0000000500007c0c */ /* 0x000fe2000bf06270 */
[----:B--2---:R-:W-:-:S05]  /*0130*/  FADD R13, R2, R13 ;  /* 0x0000000d020d7221 */ /* 0x004fca0000000000 */
[----:B------:R1:W-:Y:S07]  /*0140*/  STG.E desc[UR6][R4.64], R13 ;  /* 0x0000000d04007986 */ /* 0x0003ee000c101906 */
[----:B------:R-:W-:Y:S05]  /*0150*/  @!P0 BRA `(.L_x_0) ;  /* 0xfffffffc00dc8947 */ /* 0x000fea000383ffff */
[----:B------:R-:W-:Y:S05]  /*0160*/  EXIT ;  /* 0x000000000000794d */ /* 0x000fea0003800000 */
.L_x_1:
[----:B------:R-:W-:-:S00]  /*0170*/  BRA `(.L_x_1) ;  /* 0xfffffffc00fc7947 */ /* 0x000fc0000383ffff */
[----:B------:R-:W-:-:S00]  /*0180*/  NOP ;  /* 0x0000000000007918 */ /* 0x000fc00000000000 */
[----:B------:R-:W-:-:S00]  /*0190*/  NOP ;  /* 0x0000000000007918 */ /* 0x000fc00000000000 */
[----:B------:R-:W-:-:S00]  /*01a0*/  NOP ;  /* 0x0000000000007918 */ /* 0x000fc00000000000 */
[----:B------:R-:W-:-:S00]  /*01b0*/  NOP ;  /* 0x0000000000007918 */ /* 0x000fc00000000000 */
[----:B------:R-:W-:-:S00]  /*01c0*/  NOP ;  /* 0x0000000000007918 */ /* 0x000fc00000000000 */
[----:B------:R-:W-:-:S00]  /*01d0*/  NOP ;  /* 0x0000000000007918 */ /* 0x000fc00000000000 */
[----:B------:R-:W-:-:S00]  /*01e0*/  NOP ;  /* 0x0000000000007918 */ /* 0x000fc00000000000 */
[----:B------:R-:W-:-:S00]  /*01f0*/  NOP ;  /* 0x0000000000007918 */ /* 0x000fc00000000000 */
.L_x_3:


//--------------------- .text._Z9addVectoriPfS_   --------------------------
	.section	.text._Z9addVectoriPfS_,"ax",@progbits
	.align	128
        .global         _Z9addVectoriPfS_
        .type           _Z9addVectoriPfS_,@function
        .size           _Z9addVectoriPfS_,(.L_x_4 - _Z9addVectoriPfS_)
        .other          _Z9addVectoriPfS_,@"STO_CUDA_ENTRY STV_DEFAULT"
_Z9addVectoriPfS_:
.text._Z9addVectoriPfS_:
        /* <DEDUP_REMOVED lines=9> */
[----:B------:R-:W1:Y:S07]  /*0090*/  LDCU.64 UR4, c[0x0][0x358] ;  /* 0x00006b00ff0477ac */ /* 0x000e6e0008000a00 */
[----:B------:R-:W2:Y:S01]  /*00a0*/  LDC.64 R4, c[0x0][0x390] ;  /* 0x0000e400ff047b82 */ /* 0x000ea20000000a00 */
[----:B0-----:R-:W-:-:S06]  /*00b0*/  IMAD.WIDE R2, R7, 0x4, R2 ;  /* 0x0000000407027825 */ /* 0x001fcc00078e0202 */
[----:B-1----:R-:W3:Y:S01]  /*00c0*/  LDG.E R2, desc[UR4][R2.64] ;  /* 0x0000000402027981 */ /* 0x002ee2000c1e1900 */
[----:B--2---:R-:W-:-:S05]  /*00d0*/  IMAD.WIDE R4, R7, 0x4, R4 ;  /* 0x0000000407047825 */ /* 0x004fca00078e0204 */
[----:B------:R-:W3:Y:S02]  /*00e0*/  LDG.E R7, desc[UR4][R4.64] ;  /* 0x0000000404077981 */ /* 0x000ee4000c1e1900 */
[----:B---3--:R-:W-:-:S05]  /*00f0*/  FADD R7, R2, R7 ;  /* 0x0000000702077221 */ /* 0x008fca0000000000 */
[----:B------:R-:W-:Y:S01]  /*0100*/  STG.E desc[UR4][R4.64], R7 ;  /* 0x0000000704007986 */ /* 0x000fe2000c101904 */
[----:B------:R-:W-:Y:S05]  /*0110*/  EXIT ;  /* 0x000000000000794d */ /* 0x000fea0003800000 */
.L_x_2:
        /* <DEDUP_REMOVED lines=14> */
.L_x_4:


//--------------------- .nv.shared.reserved.0     --------------------------
	.section	.nv.shared.reserved.0,"aw",@nobits
	.weak		__nv_reservedSMEM_offset_0_alias
	.size		__nv_reservedSMEM_offset_0_alias, 0, 64
	.other		__nv_reservedSMEM_offset_0_alias,@"STO_CUDA_RESERVED_SHARED STV_DEFAULT"
__nv_reservedSMEM_offset_0_alias:
	.zero		0
	.zero		64


//--------------------- .nv.constant0._Z12addVector_v2iPfS_ --------------------------
	.section	.nv.constant0._Z12addVector_v2iPfS_,"a",@progbits
	.sectionflags	@""
	.align	4
.nv.constant0._Z12addVector_v2iPfS_:
	.zero		920


//--------------------- .nv.constant0._Z9addVectoriPfS_ --------------------------
	.section	.nv.constant0._Z9addVectoriPfS_,"a",@progbits
	.sectionflags	@""
	.align	4
.nv.constant0._Z9addVectoriPfS_:
	.zero		920


//--------------------- SYMBOLS --------------------------

	.type		.nv.reservedSmem.offset0,@object
	.size		.nv.reservedSmem.offset0,0x4
